//
// Generated by NVIDIA NVVM Compiler
//
// Compiler Build ID: CL-36424714
// Cuda compilation tools, release 13.0, V13.0.88
// Based on NVVM 20.0.0
//

.version 9.0
.target sm_100
.address_size 64

	// .globl	_Z14matrixMulTiledPKfS0_Pfi
// _ZZ14matrixMulTiledPKfS0_PfiE4Asub has been demoted
// _ZZ14matrixMulTiledPKfS0_PfiE4Bsub has been demoted

.visible .entry _Z14matrixMulTiledPKfS0_Pfi(
	.param .u64 .ptr .align 1 _Z14matrixMulTiledPKfS0_Pfi_param_0,
	.param .u64 .ptr .align 1 _Z14matrixMulTiledPKfS0_Pfi_param_1,
	.param .u64 .ptr .align 1 _Z14matrixMulTiledPKfS0_Pfi_param_2,
	.param .u32 _Z14matrixMulTiledPKfS0_Pfi_param_3
)
{
	.reg .pred 	%p<8>;
	.reg .b32 	%r<43>;
	.reg .b32 	%f<63>;
	.reg .b64 	%rd<13>;
	// demoted variable
	.shared .align 4 .b8 _ZZ14matrixMulTiledPKfS0_PfiE4Asub[1024];
	// demoted variable
	.shared .align 4 .b8 _ZZ14matrixMulTiledPKfS0_PfiE4Bsub[1024];
	ld.param.u64 	%rd4, [_Z14matrixMulTiledPKfS0_Pfi_param_0];
	ld.param.u64 	%rd5, [_Z14matrixMulTiledPKfS0_Pfi_param_1];
	ld.param.u64 	%rd6, [_Z14matrixMulTiledPKfS0_Pfi_param_2];
	ld.param.u32 	%r24, [_Z14matrixMulTiledPKfS0_Pfi_param_3];
	mov.u32 	%r25, %ctaid.y;
	shl.b32 	%r26, %r25, 4;
	mov.u32 	%r40, %tid.y;
	add.s32 	%r2, %r26, %r40;
	mov.u32 	%r27, %ctaid.x;
	shl.b32 	%r3, %r27, 4;
	mov.u32 	%r38, %tid.x;
	add.s32 	%r5, %r3, %r38;
	setp.lt.s32 	%p1, %r24, 1;
	mov.f32 	%f62, 0f00000000;
	@%p1 bra 	$L__BB0_7;
	add.s32 	%r28, %r24, 15;
	shr.u32 	%r29, %r28, 4;
	shl.b32 	%r30, %r40, 6;
	mov.u32 	%r31, _ZZ14matrixMulTiledPKfS0_PfiE4Asub;
	add.s32 	%r6, %r31, %r30;
	shl.b32 	%r32, %r38, 2;
	add.s32 	%r7, %r6, %r32;
	mov.u32 	%r33, _ZZ14matrixMulTiledPKfS0_PfiE4Bsub;
	add.s32 	%r9, %r33, %r32;
	add.s32 	%r8, %r9, %r30;
	neg.s32 	%r42, %r29;
	mad.lo.s32 	%r34, %r40, %r24, %r38;
	add.s32 	%r41, %r34, %r3;
	shl.b32 	%r12, %r24, 4;
	mad.lo.s32 	%r39, %r24, %r2, %r38;
	cvta.to.global.u64 	%rd1, %rd4;
	cvta.to.global.u64 	%rd2, %rd5;
	mov.f32 	%f62, 0f00000000;
$L__BB0_2:
	setp.ge.u32 	%p2, %r2, %r24;
	mul.wide.s32 	%rd7, %r39, 4;
	add.s64 	%rd3, %rd1, %rd7;
	setp.ge.s32 	%p3, %r38, %r24;
	mov.f32 	%f60, 0f00000000;
	or.pred  	%p4, %p2, %p3;
	@%p4 bra 	$L__BB0_4;
	ld.global.f32 	%f60, [%rd3];
$L__BB0_4:
	st.shared.f32 	[%r7], %f60;
	mov.f32 	%f61, 0f00000000;
	max.s32 	%r35, %r5, %r40;
	setp.ge.s32 	%p5, %r35, %r24;
	@%p5 bra 	$L__BB0_6;
	mul.wide.s32 	%rd8, %r41, 4;
	add.s64 	%rd9, %rd2, %rd8;
	ld.global.f32 	%f61, [%rd9];
$L__BB0_6:
	st.shared.f32 	[%r8], %f61;
	bar.sync 	0;
	ld.shared.f32 	%f12, [%r6];
	ld.shared.f32 	%f13, [%r9];
	fma.rn.f32 	%f14, %f12, %f13, %f62;
	ld.shared.f32 	%f15, [%r6+4];
	ld.shared.f32 	%f16, [%r9+64];
	fma.rn.f32 	%f17, %f15, %f16, %f14;
	ld.shared.f32 	%f18, [%r6+8];
	ld.shared.f32 	%f19, [%r9+128];
	fma.rn.f32 	%f20, %f18, %f19, %f17;
	ld.shared.f32 	%f21, [%r6+12];
	ld.shared.f32 	%f22, [%r9+192];
	fma.rn.f32 	%f23, %f21, %f22, %f20;
	ld.shared.f32 	%f24, [%r6+16];
	ld.shared.f32 	%f25, [%r9+256];
	fma.rn.f32 	%f26, %f24, %f25, %f23;
	ld.shared.f32 	%f27, [%r6+20];
	ld.shared.f32 	%f28, [%r9+320];
	fma.rn.f32 	%f29, %f27, %f28, %f26;
	ld.shared.f32 	%f30, [%r6+24];
	ld.shared.f32 	%f31, [%r9+384];
	fma.rn.f32 	%f32, %f30, %f31, %f29;
	ld.shared.f32 	%f33, [%r6+28];
	ld.shared.f32 	%f34, [%r9+448];
	fma.rn.f32 	%f35, %f33, %f34, %f32;
	ld.shared.f32 	%f36, [%r6+32];
	ld.shared.f32 	%f37, [%r9+512];
	fma.rn.f32 	%f38, %f36, %f37, %f35;
	ld.shared.f32 	%f39, [%r6+36];
	ld.shared.f32 	%f40, [%r9+576];
	fma.rn.f32 	%f41, %f39, %f40, %f38;
	ld.shared.f32 	%f42, [%r6+40];
	ld.shared.f32 	%f43, [%r9+640];
	fma.rn.f32 	%f44, %f42, %f43, %f41;
	ld.shared.f32 	%f45, [%r6+44];
	ld.shared.f32 	%f46, [%r9+704];
	fma.rn.f32 	%f47, %f45, %f46, %f44;
	ld.shared.f32 	%f48, [%r6+48];
	ld.shared.f32 	%f49, [%r9+768];
	fma.rn.f32 	%f50, %f48, %f49, %f47;
	ld.shared.f32 	%f51, [%r6+52];
	ld.shared.f32 	%f52, [%r9+832];
	fma.rn.f32 	%f53, %f51, %f52, %f50;
	ld.shared.f32 	%f54, [%r6+56];
	ld.shared.f32 	%f55, [%r9+896];
	fma.rn.f32 	%f56, %f54, %f55, %f53;
	ld.shared.f32 	%f57, [%r6+60];
	ld.shared.f32 	%f58, [%r9+960];
	fma.rn.f32 	%f62, %f57, %f58, %f56;
	bar.sync 	0;
	add.s32 	%r42, %r42, 1;
	setp.ne.s32 	%p6, %r42, 0;
	add.s32 	%r41, %r41, %r12;
	add.s32 	%r40, %r40, 16;
	add.s32 	%r39, %r39, 16;
	add.s32 	%r38, %r38, 16;
	@%p6 bra 	$L__BB0_2;
$L__BB0_7:
	max.s32 	%r36, %r2, %r5;
	setp.ge.s32 	%p7, %r36, %r24;
	@%p7 bra 	$L__BB0_9;
	mad.lo.s32 	%r37, %r24, %r2, %r5;
	cvta.to.global.u64 	%rd10, %rd6;
	mul.wide.s32 	%rd11, %r37, 4;
	add.s64 	%rd12, %rd10, %rd11;
	st.global.f32 	[%rd12], %f62;
$L__BB0_9:
	ret;

}


// ===== COMPILED SASS (sm_100) =====

	.target	sm_100

	.elftype	@"ET_EXEC"


//--------------------- .note.nv.tkinfo           --------------------------
	.section	.note.nv.tkinfo,"",@"SHT_NOTE"
	.sectionflags	@"SHF_NOTE_NV_TKINFO"
	.tkinfo
        /*0018*/ 	.word	0x00000002
        /*0030*/ 	.string	""
        /*0030*/ 	.string	"ptxas"
        /*0030*/ 	.string	"Cuda compilation tools, release 13.0, V13.0.88"
        /*0030*/ 	.string	"Build cuda_13.0.r13.0/compiler.36424714_0"
        /*0030*/ 	.string	"-arch sm_100 -m 64 "



//--------------------- .note.nv.cuinfo           --------------------------
	.section	.note.nv.cuinfo,"",@"SHT_NOTE"
	.sectionflags	@"SHF_NOTE_NV_CUINFO"
        /*0018*/ 	.short	0x0002
        /*001a*/ 	.short	0x0064
        /*001c*/ 	.short	0x0082
	.zero		2


//--------------------- .nv.info                  --------------------------
	.section	.nv.info,"",@"SHT_CUDA_INFO"
	.align	4


	//----- nvinfo : EIATTR_REGCOUNT
	.align		4
        /*0000*/ 	.byte	0x04, 0x2f
        /*0002*/ 	.short	(.L_1 - .L_0)
	.align		4
.L_0:
        /*0004*/ 	.word	index@(_Z14matrixMulTiledPKfS0_Pfi)
        /*0008*/ 	.word	0x00000020


	//----- nvinfo : EIATTR_FRAME_SIZE
	.align		4
.L_1:
        /*000c*/ 	.byte	0x04, 0x11
        /*000e*/ 	.short	(.L_3 - .L_2)
	.align		4
.L_2:
        /*0010*/ 	.word	index@(_Z14matrixMulTiledPKfS0_Pfi)
        /*0014*/ 	.word	0x00000000


	//----- nvinfo : EIATTR_MIN_STACK_SIZE
	.align		4
.L_3:
        /*0018*/ 	.byte	0x04, 0x12
        /*001a*/ 	.short	(.L_5 - .L_4)
	.align		4
.L_4:
        /*001c*/ 	.word	index@(_Z14matrixMulTiledPKfS0_Pfi)
        /*0020*/ 	.word	0x00000000
.L_5:


//--------------------- .nv.compat                --------------------------
	.section	.nv.compat,"",@"SHT_CUDA_COMPAT_INFO"
	.align	4
        /*0000*/ 	.byte	0x02, 0x09, 0x00, 0x00, 0x02, 0x02, 0x01, 0x00, 0x02, 0x05, 0x05, 0x00, 0x03, 0x07, 0x01, 0x01
        /*0010*/ 	.byte	0x02, 0x03, 0x00, 0x00, 0x02, 0x06, 0x01, 0x00, 0x04, 0x0b, 0x08, 0x00, 0x09, 0x00, 0x00, 0x00
        /*0020*/ 	.byte	0x00, 0x00, 0x00, 0x00


//--------------------- .nv.info._Z14matrixMulTiledPKfS0_Pfi --------------------------
	.section	.nv.info._Z14matrixMulTiledPKfS0_Pfi,"",@"SHT_CUDA_INFO"
	.sectionflags	@""
	.align	4


	//----- nvinfo : EIATTR_CUDA_API_VERSION
	.align		4
        /*0000*/ 	.byte	0x04, 0x37
        /*0002*/ 	.short	(.L_7 - .L_6)
.L_6:
        /*0004*/ 	.word	0x00000082


	//----- nvinfo : EIATTR_KPARAM_INFO
	.align		4
.L_7:
        /*0008*/ 	.byte	0x04, 0x17
        /*000a*/ 	.short	(.L_9 - .L_8)
.L_8:
        /*000c*/ 	.word	0x00000000
        /*0010*/ 	.short	0x0003
        /*0012*/ 	.short	0x0018
        /*0014*/ 	.byte	0x00, 0xf0, 0x11, 0x00


	//----- nvinfo : EIATTR_KPARAM_INFO
	.align		4
.L_9:
        /*0018*/ 	.byte	0x04, 0x17
        /*001a*/ 	.short	(.L_11 - .L_10)
.L_10:
        /*001c*/ 	.word	0x00000000
        /*0020*/ 	.short	0x0002
        /*0022*/ 	.short	0x0010
        /*0024*/ 	.byte	0x00, 0xf5, 0x21, 0x00


	//----- nvinfo : EIATTR_KPARAM_INFO
	.align		4
.L_11:
        /*0028*/ 	.byte	0x04, 0x17
        /*002a*/ 	.short	(.L_13 - .L_12)
.L_12:
        /*002c*/ 	.word	0x00000000
        /*0030*/ 	.short	0x0001
        /*0032*/ 	.short	0x0008
        /*0034*/ 	.byte	0x00, 0xf5, 0x21, 0x00


	//----- nvinfo : EIATTR_KPARAM_INFO
	.align		4
.L_13:
        /*0038*/ 	.byte	0x04, 0x17
        /*003a*/ 	.short	(.L_15 - .L_14)
.L_14:
        /*003c*/ 	.word	0x00000000
        /*0040*/ 	.short	0x0000
        /*0042*/ 	.short	0x0000
        /*0044*/ 	.byte	0x00, 0xf5, 0x21, 0x00


	//----- nvinfo : EIATTR_SPARSE_MMA_MASK
	.align		4
.L_15:
        /*0048*/ 	.byte	0x03, 0x50
        /*004a*/ 	.short	0x0000


	//----- nvinfo : EIATTR_MAXREG_COUNT
	.align		4
        /*004c*/ 	.byte	0x03, 0x1b
        /*004e*/ 	.short	0x00ff


	//----- nvinfo : EIATTR_NUM_BARRIERS
	.align		4
        /*0050*/ 	.byte	0x02, 0x4c
        /*0052*/ 	.byte	0x01
	.zero		1


	//----- nvinfo : EIATTR_MERCURY_ISA_VERSION
	.align		4
        /*0054*/ 	.byte	0x03, 0x5f
        /*0056*/ 	.short	0x0101


	//----- nvinfo : EIATTR_VRC_CTA_INIT_COUNT
	.align		4
        /*0058*/ 	.byte	0x02, 0x4a
	.zero		1
	.zero		1


	//----- nvinfo : EIATTR_EXIT_INSTR_OFFSETS
	.align		4
        /*005c*/ 	.byte	0x04, 0x1c
        /*005e*/ 	.short	(.L_17 - .L_16)


	//   ....[0]....
.L_16:
        /*0060*/ 	.word	0x000005c0


	//   ....[1]....
        /*0064*/ 	.word	0x00000610


	//----- nvinfo : EIATTR_CBANK_PARAM_SIZE
	.align		4
.L_17:
        /*0068*/ 	.byte	0x03, 0x19
        /*006a*/ 	.short	0x001c


	//----- nvinfo : EIATTR_PARAM_CBANK
	.align		4
        /*006c*/ 	.byte	0x04, 0x0a
        /*006e*/ 	.short	(.L_19 - .L_18)
	.align		4
.L_18:
        /*0070*/ 	.word	index@(.nv.constant0._Z14matrixMulTiledPKfS0_Pfi)
        /*0074*/ 	.short	0x0380
        /*0076*/ 	.short	0x001c


	//----- nvinfo : EIATTR_SW_WAR
	.align		4
.L_19:
        /*0078*/ 	.byte	0x04, 0x36
        /*007a*/ 	.short	(.L_21 - .L_20)
.L_20:
        /*007c*/ 	.word	0x00000008
.L_21:


//--------------------- .nv.callgraph             --------------------------
	.section	.nv.callgraph,"",@"SHT_CUDA_CALLGRAPH"
	.align	4
	.sectionentsize	8
	.align		4
        /*0000*/ 	.word	0x00000000
	.align		4
        /*0004*/ 	.word	0xffffffff
	.align		4
        /*0008*/ 	.word	0x00000000
	.align		4
        /*000c*/ 	.word	0xfffffffe
	.align		4
        /*0010*/ 	.word	0x00000000
	.align		4
        /*0014*/ 	.word	0xfffffffd
	.align		4
        /*0018*/ 	.word	0x00000000
	.align		4
        /*001c*/ 	.word	0xfffffffc


//--------------------- .text._Z14matrixMulTiledPKfS0_Pfi --------------------------
	.section	.text._Z14matrixMulTiledPKfS0_Pfi,"ax",@progbits
	.align	128
        .global         _Z14matrixMulTiledPKfS0_Pfi
        .type           _Z14matrixMulTiledPKfS0_Pfi,@function
        .size           _Z14matrixMulTiledPKfS0_Pfi,(.L_x_3 - _Z14matrixMulTiledPKfS0_Pfi)
        .other          _Z14matrixMulTiledPKfS0_Pfi,@"STO_CUDA_ENTRY STV_DEFAULT"
_Z14matrixMulTiledPKfS0_Pfi:
.text._Z14matrixMulTiledPKfS0_Pfi:
[----:B------:R-:W-:Y:S01]  /*0000*/  LDC R1, c[0x0][0x37c] ;  /* 0x0000df00ff017b82 */ /* 0x000fe20000000800 */
[----:B------:R-:W0:Y:S01]  /*0010*/  LDCU UR4, c[0x0][0x398] ;  /* 0x00007300ff0477ac */ /* 0x000e220008000800 */
[----:B------:R-:W1:Y:S01]  /*0020*/  S2R R5, SR_CTAID.Y ;  /* 0x0000000000057919 */ /* 0x000e620000002600 */
[----:B------:R-:W-:Y:S01]  /*0030*/  HFMA2 R25, -RZ, RZ, 0, 0 ;  /* 0x00000000ff197431 */ /* 0x000fe200000001ff */
[----:B------:R-:W2:Y:S01]  /*0040*/  LDCU.64 UR8, c[0x0][0x358] ;  /* 0x00006b00ff0877ac */ /* 0x000ea20008000a00 */
[----:B------:R-:W1:Y:S01]  /*0050*/  S2R R3, SR_TID.Y ;  /* 0x0000000000037919 */ /* 0x000e620000002200 */
[----:B------:R-:W3:Y:S01]  /*0060*/  S2R R10, SR_CTAID.X ;  /* 0x00000000000a7919 */ /* 0x000ee20000002500 */
[----:B------:R-:W3:Y:S01]  /*0070*/  S2R R2, SR_TID.X ;  /* 0x0000000000027919 */ /* 0x000ee20000002100 */
[----:B0-----:R-:W-:-:S04]  /*0080*/  MOV R6, UR4 ;  /* 0x0000000400067c02 */ /* 0x001fc80008000f00 */
[----:B------:R-:W-:Y:S02]  /*0090*/  ISETP.GE.AND P0, PT, R6, 0x1, PT ;  /* 0x000000010600780c */ /* 0x000fe40003f06270 */
[----:B-1----:R-:W-:Y:S02]  /*00a0*/  LEA R5, R5, R3, 0x4 ;  /* 0x0000000305057211 */ /* 0x002fe400078e20ff */
[----:B---3--:R-:W-:-:S09]  /*00b0*/  LEA R4, R10, R2, 0x4 ;  /* 0x000000020a047211 */ /* 0x008fd200078e20ff */
[----:B--2---:R-:W-:Y:S05]  /*00c0*/  @!P0 BRA `(.L_x_0) ;  /* 0x0000000400348947 */ /* 0x004fea0003800000 */
[----:B------:R-:W0:Y:S01]  /*00d0*/  S2UR UR6, SR_CgaCtaId ;  /* 0x00000000000679c3 */ /* 0x000e220000008800 */
[----:B------:R-:W-:Y:S01]  /*00e0*/  UMOV UR4, 0x400 ;  /* 0x0000040000047882 */ /* 0x000fe20000000000 */
[----:B------:R-:W-:Y:S01]  /*00f0*/  IADD3 R8, PT, PT, R6, 0xf, RZ ;  /* 0x0000000f06087810 */ /* 0x000fe20007ffe0ff */
[----:B------:R-:W-:Y:S01]  /*0100*/  UIADD3 UR5, UPT, UPT, UR4, 0x400, URZ ;  /* 0x0000040004057890 */ /* 0x000fe2000fffe0ff */
[-CC-:B------:R-:W-:Y:S01]  /*0110*/  IMAD R7, R3, R6.reuse, R2.reuse ;  /* 0x0000000603077224 */ /* 0x180fe200078e0202 */
[----:B------:R-:W-:Y:S01]  /*0120*/  MOV R25, RZ ;  /* 0x000000ff00197202 */ /* 0x000fe20000000f00 */
[----:B------:R-:W-:Y:S01]  /*0130*/  IMAD R18, R5, R6, R2 ;  /* 0x0000000605127224 */ /* 0x000fe200078e0202 */
[----:B------:R-:W-:Y:S01]  /*0140*/  SHF.R.U32.HI R8, RZ, 0x4, R8 ;  /* 0x00000004ff087819 */ /* 0x000fe20000011608 */
[----:B------:R-:W1:Y:S01]  /*0150*/  LDC R0, c[0x0][0x398] ;  /* 0x0000e600ff007b82 */ /* 0x000e620000000800 */
[----:B------:R-:W-:Y:S02]  /*0160*/  IMAD R7, R10, 0x10, R7 ;  /* 0x000000100a077824 */ /* 0x000fe400078e0207 */
[----:B------:R-:W-:-:S05]  /*0170*/  IADD3 R19, PT, PT, -R8, RZ, RZ ;  /* 0x000000ff08137210 */ /* 0x000fca0007ffe1ff */
[----:B------:R-:W2:Y:S01]  /*0180*/  LDC.64 R22, c[0x0][0x380] ;  /* 0x0000e000ff167b82 */ /* 0x000ea20000000a00 */
[----:B0-----:R-:W-:Y:S02]  /*0190*/  ULEA UR5, UR6, UR5, 0x18 ;  /* 0x0000000506057291 */ /* 0x001fe4000f8ec0ff */
[----:B------:R-:W-:-:S04]  /*01a0*/  ULEA UR4, UR6, UR4, 0x18 ;  /* 0x0000000406047291 */ /* 0x000fc8000f8ec0ff */
[----:B------:R-:W-:Y:S02]  /*01b0*/  LEA R16, R2, UR5, 0x2 ;  /* 0x0000000502107c11 */ /* 0x000fe4000f8e10ff */
[----:B------:R-:W-:-:S03]  /*01c0*/  LEA R17, R3, UR4, 0x6 ;  /* 0x0000000403117c11 */ /* 0x000fc6000f8e30ff */
[----:B------:R-:W-:Y:S01]  /*01d0*/  IMAD R21, R3, 0x40, R16 ;  /* 0x0000004003157824 */ /* 0x000fe200078e0210 */
[----:B------:R-:W-:-:S07]  /*01e0*/  LEA R20, R2, R17, 0x2 ;  /* 0x0000001102147211 */ /* 0x000fce00078e10ff */
.L_x_1:
[----:B-1----:R-:W-:Y:S01]  /*01f0*/  MOV R6, R0 ;  /* 0x0000000000067202 */ /* 0x002fe20000000f00 */
[----:B------:R-:W-:Y:S01]  /*0200*/  HFMA2 R29, -RZ, RZ, 0, 0 ;  /* 0x00000000ff1d7431 */ /* 0x000fe200000001ff */
[----:B------:R-:W-:Y:S02]  /*0210*/  VIMNMX R9, PT, PT, R4, R3, !PT ;  /* 0x0000000304097248 */ /* 0x000fe40007fe0100 */
[-C--:B------:R-:W-:Y:S02]  /*0220*/  ISETP.GE.AND P0, PT, R2, R6.reuse, PT ;  /* 0x000000060200720c */ /* 0x080fe40003f06270 */
[-C--:B------:R-:W-:Y:S01]  /*0230*/  ISETP.GE.AND P1, PT, R9, R6.reuse, PT ;  /* 0x000000060900720c */ /* 0x080fe20003f26270 */
[----:B--2---:R-:W-:Y:S01]  /*0240*/  IMAD.WIDE R8, R18, 0x4, R22 ;  /* 0x0000000412087825 */ /* 0x004fe200078e0216 */
[----:B------:R-:W-:Y:S02]  /*0250*/  ISETP.GE.U32.OR P0, PT, R5, R6, P0 ;  /* 0x000000060500720c */ /* 0x000fe40000706470 */
[----:B------:R-:W-:-:S09]  /*0260*/  MOV R24, RZ ;  /* 0x000000ff00187202 */ /* 0x000fd20000000f00 */
[----:B------:R-:W0:Y:S02]  /*0270*/  @!P1 LDC.64 R10, c[0x0][0x388] ;  /* 0x0000e200ff0a9b82 */ /* 0x000e240000000a00 */
[----:B------:R-:W2:Y:S01]  /*0280*/  @!P0 LDG.E R29, desc[UR8][R8.64] ;  /* 0x00000008081d8981 */ /* 0x000ea2000c1e1900 */
[----:B0-----:R-:W-:-:S05]  /*0290*/  @!P1 IMAD.WIDE R10, R7, 0x4, R10 ;  /* 0x00000004070a9825 */ /* 0x001fca00078e020a */
[----:B------:R-:W3:Y:S01]  /*02a0*/  @!P1 LDG.E R24, desc[UR8][R10.64] ;  /* 0x000000080a189981 */ /* 0x000ee2000c1e1900 */
[----:B------:R-:W-:-:S05]  /*02b0*/  VIADD R19, R19, 0x1 ;  /* 0x0000000113137836 */ /* 0x000fca0000000000 */
[----:B------:R-:W-:Y:S02]  /*02c0*/  ISETP.NE.AND P0, PT, R19, RZ, PT ;  /* 0x000000ff1300720c */ /* 0x000fe40003f05270 */
[----:B------:R-:W-:Y:S02]  /*02d0*/  IADD3 R3, PT, PT, R3, 0x10, RZ ;  /* 0x0000001003037810 */ /* 0x000fe40007ffe0ff */
[----:B------:R-:W-:Y:S02]  /*02e0*/  IADD3 R18, PT, PT, R18, 0x10, RZ ;  /* 0x0000001012127810 */ /* 0x000fe40007ffe0ff */
[----:B------:R-:W-:Y:S02]  /*02f0*/  IADD3 R2, PT, PT, R2, 0x10, RZ ;  /* 0x0000001002027810 */ /* 0x000fe40007ffe0ff */
[----:B------:R-:W-:Y:S01]  /*0300*/  LEA R7, R6, R7, 0x4 ;  /* 0x0000000706077211 */ /* 0x000fe200078e20ff */
[----:B--2---:R-:W-:Y:S04]  /*0310*/  STS [R20], R29 ;  /* 0x0000001d14007388 */ /* 0x004fe80000000800 */
[----:B---3--:R-:W-:Y:S01]  /*0320*/  STS [R21], R24 ;  /* 0x0000001815007388 */ /* 0x008fe20000000800 */
[----:B------:R-:W-:Y:S06]  /*0330*/  BAR.SYNC.DEFER_BLOCKING 0x0 ;  /* 0x0000000000007b1d */ /* 0x000fec0000010000 */
[----:B------:R-:W-:Y:S04]  /*0340*/  LDS R26, [R16] ;  /* 0x00000000101a7984 */ /* 0x000fe80000000800 */
[----:B------:R-:W0:Y:S04]  /*0350*/  LDS.128 R12, [R17] ;  /* 0x00000000110c7984 */ /* 0x000e280000000c00 */
[----:B------:R-:W1:Y:S04]  /*0360*/  LDS R28, [R16+0x40] ;  /* 0x00004000101c7984 */ /* 0x000e680000000800 */
[----:B------:R-:W2:Y:S04]  /*0370*/  LDS R27, [R16+0x80] ;  /* 0x00008000101b7984 */ /* 0x000ea80000000800 */
[----:B------:R-:W-:Y:S04]  /*0380*/  LDS.128 R8, [R17+0x10] ;  /* 0x0000100011087984 */ /* 0x000fe80000000c00 */
[----:B------:R-:W-:Y:S01]  /*0390*/  LDS R24, [R16+0x140] ;  /* 0x0001400010187984 */ /* 0x000fe20000000800 */
[----:B0-----:R-:W-:-:S03]  /*03a0*/  FFMA R26, R12, R26, R25 ;  /* 0x0000001a0c1a7223 */ /* 0x001fc60000000019 */
[----:B------:R-:W0:Y:S01]  /*03b0*/  LDS R12, [R16+0xc0] ;  /* 0x0000c000100c7984 */ /* 0x000e220000000800 */
[----:B-1----:R-:W-:-:S03]  /*03c0*/  FFMA R26, R28, R13, R26 ;  /* 0x0000000d1c1a7223 */ /* 0x002fc6000000001a */
[----:B------:R-:W1:Y:S04]  /*03d0*/  LDS R13, [R16+0x100] ;  /* 0x00010000100d7984 */ /* 0x000e680000000800 */
[----:B------:R-:W3:Y:S01]  /*03e0*/  LDS R25, [R16+0x180] ;  /* 0x0001800010197984 */ /* 0x000ee20000000800 */
[----:B--2---:R-:W-:-:S04]  /*03f0*/  FFMA R27, R27, R14, R26 ;  /* 0x0000000e1b1b7223 */ /* 0x004fc8000000001a */
[----:B0-----:R-:W-:Y:S02]  /*0400*/  FFMA R15, R12, R15, R27 ;  /* 0x0000000f0c0f7223 */ /* 0x001fe4000000001b */
[----:B------:R-:W-:Y:S02]  /*0410*/  LDS R27, [R16+0x200] ;  /* 0x00020000101b7984 */ /* 0x000fe40000000800 */
[----:B-1----:R-:W-:Y:S02]  /*0420*/  FFMA R13, R8, R13, R15 ;  /* 0x0000000d080d7223 */ /* 0x002fe4000000000f */
[----:B------:R-:W0:Y:S02]  /*0430*/  LDS R8, [R16+0x1c0] ;  /* 0x0001c00010087984 */ /* 0x000e240000000800 */
[----:B------:R-:W-:Y:S02]  /*0440*/  FFMA R26, R24, R9, R13 ;  /* 0x00000009181a7223 */ /* 0x000fe4000000000d */
[----:B------:R-:W1:Y:S04]  /*0450*/  LDS.128 R12, [R17+0x20] ;  /* 0x00002000110c7984 */ /* 0x000e680000000c00 */
[----:B------:R-:W2:Y:S01]  /*0460*/  LDS R24, [R16+0x240] ;  /* 0x0002400010187984 */ /* 0x000ea20000000800 */
[----:B---3--:R-:W-:-:S03]  /*0470*/  FFMA R9, R25, R10, R26 ;  /* 0x0000000a19097223 */ /* 0x008fc6000000001a */
[----:B------:R-:W3:Y:S01]  /*0480*/  LDS R25, [R16+0x280] ;  /* 0x0002800010197984 */ /* 0x000ee20000000800 */
[----:B0-----:R-:W-:-:S04]  /*0490*/  FFMA R9, R8, R11, R9 ;  /* 0x0000000b08097223 */ /* 0x001fc80000000009 */
[----:B-1----:R-:W-:Y:S02]  /*04a0*/  FFMA R9, R12, R27, R9 ;  /* 0x0000001b0c097223 */ /* 0x002fe40000000009 */
[----:B------:R-:W0:Y:S02]  /*04b0*/  LDS R12, [R16+0x2c0] ;  /* 0x0002c000100c7984 */ /* 0x000e240000000800 */
[----:B--2---:R-:W-:Y:S02]  /*04c0*/  FFMA R24, R24, R13, R9 ;  /* 0x0000000d18187223 */ /* 0x004fe40000000009 */
[----:B------:R-:W-:Y:S04]  /*04d0*/  LDS R13, [R16+0x300] ;  /* 0x00030000100d7984 */ /* 0x000fe80000000800 */
[----:B------:R-:W1:Y:S01]  /*04e0*/  LDS.128 R8, [R17+0x30] ;  /* 0x0000300011087984 */ /* 0x000e620000000c00 */
[----:B---3--:R-:W-:-:S03]  /*04f0*/  FFMA R25, R25, R14, R24 ;  /* 0x0000000e19197223 */ /* 0x008fc60000000018 */
[----:B------:R-:W2:Y:S04]  /*0500*/  LDS R27, [R16+0x340] ;  /* 0x00034000101b7984 */ /* 0x000ea80000000800 */
[----:B------:R-:W3:Y:S04]  /*0510*/  LDS R24, [R16+0x380] ;  /* 0x0003800010187984 */ /* 0x000ee80000000800 */
[----:B------:R-:W4:Y:S01]  /*0520*/  LDS R14, [R16+0x3c0] ;  /* 0x0003c000100e7984 */ /* 0x000f220000000800 */
[----:B0-----:R-:W-:-:S04]  /*0530*/  FFMA R15, R12, R15, R25 ;  /* 0x0000000f0c0f7223 */ /* 0x001fc80000000019 */
[----:B-1----:R-:W-:-:S04]  /*0540*/  FFMA R8, R8, R13, R15 ;  /* 0x0000000d08087223 */ /* 0x002fc8000000000f */
[----:B--2---:R-:W-:-:S04]  /*0550*/  FFMA R9, R27, R9, R8 ;  /* 0x000000091b097223 */ /* 0x004fc80000000008 */
[----:B---3--:R-:W-:-:S04]  /*0560*/  FFMA R9, R24, R10, R9 ;  /* 0x0000000a18097223 */ /* 0x008fc80000000009 */
[----:B----4-:R-:W-:Y:S01]  /*0570*/  FFMA R25, R14, R11, R9 ;  /* 0x0000000b0e197223 */ /* 0x010fe20000000009 */
[----:B------:R-:W-:Y:S06]  /*0580*/  BAR.SYNC.DEFER_BLOCKING 0x0 ;  /* 0x0000000000007b1d */ /* 0x000fec0000010000 */
[----:B------:R-:W-:Y:S05]  /*0590*/  @P0 BRA `(.L_x_1) ;  /* 0xfffffffc00140947 */ /* 0x000fea000383ffff */
.L_x_0:
[----:B------:R-:W-:-:S04]  /*05a0*/  VIMNMX R3, PT, PT, R5, R4, !PT ;  /* 0x0000000405037248 */ /* 0x000fc80007fe0100 */
[----:B------:R-:W-:-:S13]  /*05b0*/  ISETP.GE.AND P0, PT, R3, R6, PT ;  /* 0x000000060300720c */ /* 0x000fda0003f06270 */
[----:B------:R-:W-:Y:S05]  /*05c0*/  @P0 EXIT ;  /* 0x000000000000094d */ /* 0x000fea0003800000 */
[----:B------:R-:W0:Y:S01]  /*05d0*/  LDC.64 R2, c[0x0][0x390] ;  /* 0x0000e400ff027b82 */ /* 0x000e220000000a00 */
[----:B------:R-:W-:-:S04]  /*05e0*/  IMAD R5, R5, R6, R4 ;  /* 0x0000000605057224 */ /* 0x000fc800078e0204 */
[----:B0-----:R-:W-:-:S05]  /*05f0*/  IMAD.WIDE R2, R5, 0x4, R2 ;  /* 0x0000000405027825 */ /* 0x001fca00078e0202 */
[----:B------:R-:W-:Y:S01]  /*0600*/  STG.E desc[UR8][R2.64], R25 ;  /* 0x0000001902007986 */ /* 0x000fe2000c101908 */
[----:B------:R-:W-:Y:S05]  /*0610*/  EXIT ;  /* 0x000000000000794d */ /* 0x000fea0003800000 */
.L_x_2:
[----:B------:R-:W-:-:S00]  /*0620*/  BRA `(.L_x_2) ;  /* 0xfffffffc00fc7947 */ /* 0x000fc0000383ffff */
[----:B------:R-:W-:-:S00]  /*0630*/  NOP ;  /* 0x0000000000007918 */ /* 0x000fc00000000000 */
        /* <DEDUP_REMOVED lines=12> */
.L_x_3:


//--------------------- .nv.shared._Z14matrixMulTiledPKfS0_Pfi --------------------------
	.section	.nv.shared._Z14matrixMulTiledPKfS0_Pfi,"aw",@nobits
	.sectionflags	@""
	.align	4
.nv.shared._Z14matrixMulTiledPKfS0_Pfi:
	.zero		3072


//--------------------- .nv.shared.reserved.0     --------------------------
	.section	.nv.shared.reserved.0,"aw",@nobits
	.weak		__nv_reservedSMEM_offset_0_alias
	.size		__nv_reservedSMEM_offset_0_alias, 0, 64
	.other		__nv_reservedSMEM_offset_0_alias,@"STO_CUDA_RESERVED_SHARED STV_DEFAULT"
__nv_reservedSMEM_offset_0_alias:
	.zero		0
	.zero		64


//--------------------- .nv.constant0._Z14matrixMulTiledPKfS0_Pfi --------------------------
	.section	.nv.constant0._Z14matrixMulTiledPKfS0_Pfi,"a",@progbits
	.sectionflags	@""
	.align	4
.nv.constant0._Z14matrixMulTiledPKfS0_Pfi:
	.zero		924


//--------------------- SYMBOLS --------------------------

	.type		.nv.reservedSmem.offset0,@object
	.size		.nv.reservedSmem.offset0,0x4
	.type		.nv.reservedSmem.cap,@object
	.size		.nv.reservedSmem.cap,0x4
